//
// Generated by NVIDIA NVVM Compiler
//
// Compiler Build ID: CL-36424714
// Cuda compilation tools, release 13.0, V13.0.88
// Based on NVVM 20.0.0
//

.version 9.0
.target sm_100
.address_size 64

	// .globl	_Z18image_to_grayscalePK6uchar3Ph

.visible .entry _Z18image_to_grayscalePK6uchar3Ph(
	.param .u64 .ptr .align 1 _Z18image_to_grayscalePK6uchar3Ph_param_0,
	.param .u64 .ptr .align 1 _Z18image_to_grayscalePK6uchar3Ph_param_1
)
{
	.reg .pred 	%p<4>;
	.reg .b16 	%rs<4>;
	.reg .b32 	%r<13>;
	.reg .b32 	%f<7>;
	.reg .b64 	%rd<9>;

	ld.param.u64 	%rd1, [_Z18image_to_grayscalePK6uchar3Ph_param_0];
	ld.param.u64 	%rd2, [_Z18image_to_grayscalePK6uchar3Ph_param_1];
	mov.u32 	%r3, %ctaid.x;
	mov.u32 	%r4, %ntid.x;
	mov.u32 	%r5, %tid.x;
	mad.lo.s32 	%r1, %r3, %r4, %r5;
	mov.u32 	%r6, %ctaid.y;
	mov.u32 	%r7, %ntid.y;
	mov.u32 	%r8, %tid.y;
	mad.lo.s32 	%r9, %r6, %r7, %r8;
	setp.gt.s32 	%p1, %r1, 2047;
	setp.gt.u32 	%p2, %r9, 2047;
	or.pred  	%p3, %p1, %p2;
	@%p3 bra 	$L__BB0_2;
	cvta.to.global.u64 	%rd3, %rd1;
	cvta.to.global.u64 	%rd4, %rd2;
	shl.b32 	%r10, %r9, 11;
	add.s32 	%r11, %r10, %r1;
	cvt.s64.s32 	%rd5, %r11;
	mul.wide.s32 	%rd6, %r11, 3;
	add.s64 	%rd7, %rd3, %rd6;
	ld.global.u8 	%rs1, [%rd7];
	ld.global.u8 	%rs2, [%rd7+1];
	ld.global.u8 	%rs3, [%rd7+2];
	cvt.rn.f32.u16 	%f1, %rs1;
	cvt.rn.f32.u16 	%f2, %rs2;
	mul.f32 	%f3, %f2, 0f3F3851EC;
	fma.rn.f32 	%f4, %f1, 0f3E570A3D, %f3;
	cvt.rn.f32.u16 	%f5, %rs3;
	fma.rn.f32 	%f6, %f5, 0f3D8F5C29, %f4;
	cvt.rzi.u32.f32 	%r12, %f6;
	add.s64 	%rd8, %rd4, %rd5;
	st.global.u8 	[%rd8], %r12;
$L__BB0_2:
	ret;

}
	// .globl	_Z22image_to_grayscale_soaPKhS0_S0_Ph
.visible .entry _Z22image_to_grayscale_soaPKhS0_S0_Ph(
	.param .u64 .ptr .align 1 _Z22image_to_grayscale_soaPKhS0_S0_Ph_param_0,
	.param .u64 .ptr .align 1 _Z22image_to_grayscale_soaPKhS0_S0_Ph_param_1,
	.param .u64 .ptr .align 1 _Z22image_to_grayscale_soaPKhS0_S0_Ph_param_2,
	.param .u64 .ptr .align 1 _Z22image_to_grayscale_soaPKhS0_S0_Ph_param_3
)
{
	.reg .pred 	%p<4>;
	.reg .b16 	%rs<4>;
	.reg .b32 	%r<13>;
	.reg .b32 	%f<7>;
	.reg .b64 	%rd<14>;

	ld.param.u64 	%rd1, [_Z22image_to_grayscale_soaPKhS0_S0_Ph_param_0];
	ld.param.u64 	%rd2, [_Z22image_to_grayscale_soaPKhS0_S0_Ph_param_1];
	ld.param.u64 	%rd3, [_Z22image_to_grayscale_soaPKhS0_S0_Ph_param_2];
	ld.param.u64 	%rd4, [_Z22image_to_grayscale_soaPKhS0_S0_Ph_param_3];
	mov.u32 	%r3, %ctaid.x;
	mov.u32 	%r4, %ntid.x;
	mov.u32 	%r5, %tid.x;
	mad.lo.s32 	%r1, %r3, %r4, %r5;
	mov.u32 	%r6, %ctaid.y;
	mov.u32 	%r7, %ntid.y;
	mov.u32 	%r8, %tid.y;
	mad.lo.s32 	%r9, %r6, %r7, %r8;
	setp.gt.s32 	%p1, %r1, 2047;
	setp.gt.u32 	%p2, %r9, 2047;
	or.pred  	%p3, %p1, %p2;
	@%p3 bra 	$L__BB1_2;
	cvta.to.global.u64 	%rd5, %rd1;
	cvta.to.global.u64 	%rd6, %rd2;
	cvta.to.global.u64 	%rd7, %rd3;
	cvta.to.global.u64 	%rd8, %rd4;
	shl.b32 	%r10, %r9, 11;
	add.s32 	%r11, %r10, %r1;
	cvt.s64.s32 	%rd9, %r11;
	add.s64 	%rd10, %rd5, %rd9;
	ld.global.u8 	%rs1, [%rd10];
	cvt.rn.f32.u16 	%f1, %rs1;
	add.s64 	%rd11, %rd6, %rd9;
	ld.global.u8 	%rs2, [%rd11];
	cvt.rn.f32.u16 	%f2, %rs2;
	mul.f32 	%f3, %f2, 0f3F3851EC;
	fma.rn.f32 	%f4, %f1, 0f3E570A3D, %f3;
	add.s64 	%rd12, %rd7, %rd9;
	ld.global.u8 	%rs3, [%rd12];
	cvt.rn.f32.u16 	%f5, %rs3;
	fma.rn.f32 	%f6, %f5, 0f3D8F5C29, %f4;
	cvt.rzi.u32.f32 	%r12, %f6;
	add.s64 	%rd13, %rd8, %rd9;
	st.global.u8 	[%rd13], %r12;
$L__BB1_2:
	ret;

}


// ===== COMPILED SASS (sm_100) =====

	.target	sm_100

	.elftype	@"ET_EXEC"


//--------------------- .note.nv.tkinfo           --------------------------
	.section	.note.nv.tkinfo,"",@"SHT_NOTE"
	.sectionflags	@"SHF_NOTE_NV_TKINFO"
	.tkinfo
        /*0018*/ 	.word	0x00000002
        /*0030*/ 	.string	""
        /*0030*/ 	.string	"ptxas"
        /*0030*/ 	.string	"Cuda compilation tools, release 13.0, V13.0.88"
        /*0030*/ 	.string	"Build cuda_13.0.r13.0/compiler.36424714_0"
        /*0030*/ 	.string	"-arch sm_100 -m 64 "



//--------------------- .note.nv.cuinfo           --------------------------
	.section	.note.nv.cuinfo,"",@"SHT_NOTE"
	.sectionflags	@"SHF_NOTE_NV_CUINFO"
        /*0018*/ 	.short	0x0002
        /*001a*/ 	.short	0x0064
        /*001c*/ 	.short	0x0082
	.zero		2


//--------------------- .nv.info                  --------------------------
	.section	.nv.info,"",@"SHT_CUDA_INFO"
	.align	4


	//----- nvinfo : EIATTR_REGCOUNT
	.align		4
        /*0000*/ 	.byte	0x04, 0x2f
        /*0002*/ 	.short	(.L_1 - .L_0)
	.align		4
.L_0:
        /*0004*/ 	.word	index@(_Z18image_to_grayscalePK6uchar3Ph)
        /*0008*/ 	.word	0x0000000c


	//----- nvinfo : EIATTR_FRAME_SIZE
	.align		4
.L_1:
        /*000c*/ 	.byte	0x04, 0x11
        /*000e*/ 	.short	(.L_3 - .L_2)
	.align		4
.L_2:
        /*0010*/ 	.word	index@(_Z18image_to_grayscalePK6uchar3Ph)
        /*0014*/ 	.word	0x00000000


	//----- nvinfo : EIATTR_REGCOUNT
	.align		4
.L_3:
        /*0018*/ 	.byte	0x04, 0x2f
        /*001a*/ 	.short	(.L_5 - .L_4)
	.align		4
.L_4:
        /*001c*/ 	.word	index@(_Z22image_to_grayscale_soaPKhS0_S0_Ph)
        /*0020*/ 	.word	0x0000000e


	//----- nvinfo : EIATTR_FRAME_SIZE
	.align		4
.L_5:
        /*0024*/ 	.byte	0x04, 0x11
        /*0026*/ 	.short	(.L_7 - .L_6)
	.align		4
.L_6:
        /*0028*/ 	.word	index@(_Z22image_to_grayscale_soaPKhS0_S0_Ph)
        /*002c*/ 	.word	0x00000000


	//----- nvinfo : EIATTR_MIN_STACK_SIZE
	.align		4
.L_7:
        /*0030*/ 	.byte	0x04, 0x12
        /*0032*/ 	.short	(.L_9 - .L_8)
	.align		4
.L_8:
        /*0034*/ 	.word	index@(_Z22image_to_grayscale_soaPKhS0_S0_Ph)
        /*0038*/ 	.word	0x00000000


	//----- nvinfo : EIATTR_MIN_STACK_SIZE
	.align		4
.L_9:
        /*003c*/ 	.byte	0x04, 0x12
        /*003e*/ 	.short	(.L_11 - .L_10)
	.align		4
.L_10:
        /*0040*/ 	.word	index@(_Z18image_to_grayscalePK6uchar3Ph)
        /*0044*/ 	.word	0x00000000
.L_11:


//--------------------- .nv.compat                --------------------------
	.section	.nv.compat,"",@"SHT_CUDA_COMPAT_INFO"
	.align	4
        /*0000*/ 	.byte	0x02, 0x09, 0x00, 0x00, 0x02, 0x02, 0x01, 0x00, 0x02, 0x05, 0x05, 0x00, 0x03, 0x07, 0x01, 0x01
        /*0010*/ 	.byte	0x02, 0x03, 0x00, 0x00, 0x02, 0x06, 0x01, 0x00, 0x04, 0x0b, 0x08, 0x00, 0x09, 0x00, 0x00, 0x00
        /*0020*/ 	.byte	0x00, 0x00, 0x00, 0x00


//--------------------- .nv.info._Z22image_to_grayscale_soaPKhS0_S0_Ph --------------------------
	.section	.nv.info._Z22image_to_grayscale_soaPKhS0_S0_Ph,"",@"SHT_CUDA_INFO"
	.sectionflags	@""
	.align	4


	//----- nvinfo : EIATTR_CUDA_API_VERSION
	.align		4
        /*0000*/ 	.byte	0x04, 0x37
        /*0002*/ 	.short	(.L_13 - .L_12)
.L_12:
        /*0004*/ 	.word	0x00000082


	//----- nvinfo : EIATTR_KPARAM_INFO
	.align		4
.L_13:
        /*0008*/ 	.byte	0x04, 0x17
        /*000a*/ 	.short	(.L_15 - .L_14)
.L_14:
        /*000c*/ 	.word	0x00000000
        /*0010*/ 	.short	0x0003
        /*0012*/ 	.short	0x0018
        /*0014*/ 	.byte	0x00, 0xf5, 0x21, 0x00


	//----- nvinfo : EIATTR_KPARAM_INFO
	.align		4
.L_15:
        /*0018*/ 	.byte	0x04, 0x17
        /*001a*/ 	.short	(.L_17 - .L_16)
.L_16:
        /*001c*/ 	.word	0x00000000
        /*0020*/ 	.short	0x0002
        /*0022*/ 	.short	0x0010
        /*0024*/ 	.byte	0x00, 0xf5, 0x21, 0x00


	//----- nvinfo : EIATTR_KPARAM_INFO
	.align		4
.L_17:
        /*0028*/ 	.byte	0x04, 0x17
        /*002a*/ 	.short	(.L_19 - .L_18)
.L_18:
        /*002c*/ 	.word	0x00000000
        /*0030*/ 	.short	0x0001
        /*0032*/ 	.short	0x0008
        /*0034*/ 	.byte	0x00, 0xf5, 0x21, 0x00


	//----- nvinfo : EIATTR_KPARAM_INFO
	.align		4
.L_19:
        /*0038*/ 	.byte	0x04, 0x17
        /*003a*/ 	.short	(.L_21 - .L_20)
.L_20:
        /*003c*/ 	.word	0x00000000
        /*0040*/ 	.short	0x0000
        /*0042*/ 	.short	0x0000
        /*0044*/ 	.byte	0x00, 0xf5, 0x21, 0x00


	//----- nvinfo : EIATTR_SPARSE_MMA_MASK
	.align		4
.L_21:
        /*0048*/ 	.byte	0x03, 0x50
        /*004a*/ 	.short	0x0000


	//----- nvinfo : EIATTR_MAXREG_COUNT
	.align		4
        /*004c*/ 	.byte	0x03, 0x1b
        /*004e*/ 	.short	0x00ff


	//----- nvinfo : EIATTR_MERCURY_ISA_VERSION
	.align		4
        /*0050*/ 	.byte	0x03, 0x5f
        /*0052*/ 	.short	0x0101


	//----- nvinfo : EIATTR_VRC_CTA_INIT_COUNT
	.align		4
        /*0054*/ 	.byte	0x02, 0x4a
	.zero		1
	.zero		1


	//----- nvinfo : EIATTR_EXIT_INSTR_OFFSETS
	.align		4
        /*0058*/ 	.byte	0x04, 0x1c
        /*005a*/ 	.short	(.L_23 - .L_22)


	//   ....[0]....
.L_22:
        /*005c*/ 	.word	0x000000b0


	//   ....[1]....
        /*0060*/ 	.word	0x00000240


	//----- nvinfo : EIATTR_CBANK_PARAM_SIZE
	.align		4
.L_23:
        /*0064*/ 	.byte	0x03, 0x19
        /*0066*/ 	.short	0x0020


	//----- nvinfo : EIATTR_PARAM_CBANK
	.align		4
        /*0068*/ 	.byte	0x04, 0x0a
        /*006a*/ 	.short	(.L_25 - .L_24)
	.align		4
.L_24:
        /*006c*/ 	.word	index@(.nv.constant0._Z22image_to_grayscale_soaPKhS0_S0_Ph)
        /*0070*/ 	.short	0x0380
        /*0072*/ 	.short	0x0020


	//----- nvinfo : EIATTR_SW_WAR
	.align		4
.L_25:
        /*0074*/ 	.byte	0x04, 0x36
        /*0076*/ 	.short	(.L_27 - .L_26)
.L_26:
        /*0078*/ 	.word	0x00000008
.L_27:


//--------------------- .nv.info._Z18image_to_grayscalePK6uchar3Ph --------------------------
	.section	.nv.info._Z18image_to_grayscalePK6uchar3Ph,"",@"SHT_CUDA_INFO"
	.sectionflags	@""
	.align	4


	//----- nvinfo : EIATTR_CUDA_API_VERSION
	.align		4
        /*0000*/ 	.byte	0x04, 0x37
        /*0002*/ 	.short	(.L_29 - .L_28)
.L_28:
        /*0004*/ 	.word	0x00000082


	//----- nvinfo : EIATTR_KPARAM_INFO
	.align		4
.L_29:
        /*0008*/ 	.byte	0x04, 0x17
        /*000a*/ 	.short	(.L_31 - .L_30)
.L_30:
        /*000c*/ 	.word	0x00000000
        /*0010*/ 	.short	0x0001
        /*0012*/ 	.short	0x0008
        /*0014*/ 	.byte	0x00, 0xf5, 0x21, 0x00


	//----- nvinfo : EIATTR_KPARAM_INFO
	.align		4
.L_31:
        /*0018*/ 	.byte	0x04, 0x17
        /*001a*/ 	.short	(.L_33 - .L_32)
.L_32:
        /*001c*/ 	.word	0x00000000
        /*0020*/ 	.short	0x0000
        /*0022*/ 	.short	0x0000
        /*0024*/ 	.byte	0x00, 0xf5, 0x21, 0x00


	//----- nvinfo : EIATTR_SPARSE_MMA_MASK
	.align		4
.L_33:
        /*0028*/ 	.byte	0x03, 0x50
        /*002a*/ 	.short	0x0000


	//----- nvinfo : EIATTR_MAXREG_COUNT
	.align		4
        /*002c*/ 	.byte	0x03, 0x1b
        /*002e*/ 	.short	0x00ff


	//----- nvinfo : EIATTR_MERCURY_ISA_VERSION
	.align		4
        /*0030*/ 	.byte	0x03, 0x5f
        /*0032*/ 	.short	0x0101


	//----- nvinfo : EIATTR_VRC_CTA_INIT_COUNT
	.align		4
        /*0034*/ 	.byte	0x02, 0x4a
	.zero		1
	.zero		1


	//----- nvinfo : EIATTR_EXIT_INSTR_OFFSETS
	.align		4
        /*0038*/ 	.byte	0x04, 0x1c
        /*003a*/ 	.short	(.L_35 - .L_34)


	//   ....[0]....
.L_34:
        /*003c*/ 	.word	0x000000b0


	//   ....[1]....
        /*0040*/ 	.word	0x000001e0


	//----- nvinfo : EIATTR_CBANK_PARAM_SIZE
	.align		4
.L_35:
        /*0044*/ 	.byte	0x03, 0x19
        /*0046*/ 	.short	0x0010


	//----- nvinfo : EIATTR_PARAM_CBANK
	.align		4
        /*0048*/ 	.byte	0x04, 0x0a
        /*004a*/ 	.short	(.L_37 - .L_36)
	.align		4
.L_36:
        /*004c*/ 	.word	index@(.nv.constant0._Z18image_to_grayscalePK6uchar3Ph)
        /*0050*/ 	.short	0x0380
        /*0052*/ 	.short	0x0010


	//----- nvinfo : EIATTR_SW_WAR
	.align		4
.L_37:
        /*0054*/ 	.byte	0x04, 0x36
        /*0056*/ 	.short	(.L_39 - .L_38)
.L_38:
        /*0058*/ 	.word	0x00000008
.L_39:


//--------------------- .nv.callgraph             --------------------------
	.section	.nv.callgraph,"",@"SHT_CUDA_CALLGRAPH"
	.align	4
	.sectionentsize	8
	.align		4
        /*0000*/ 	.word	0x00000000
	.align		4
        /*0004*/ 	.word	0xffffffff
	.align		4
        /*0008*/ 	.word	0x00000000
	.align		4
        /*000c*/ 	.word	0xfffffffe
	.align		4
        /*0010*/ 	.word	0x00000000
	.align		4
        /*0014*/ 	.word	0xfffffffd
	.align		4
        /*0018*/ 	.word	0x00000000
	.align		4
        /*001c*/ 	.word	0xfffffffc


//--------------------- .text._Z22image_to_grayscale_soaPKhS0_S0_Ph --------------------------
	.section	.text._Z22image_to_grayscale_soaPKhS0_S0_Ph,"ax",@progbits
	.align	128
        .global         _Z22image_to_grayscale_soaPKhS0_S0_Ph
        .type           _Z22image_to_grayscale_soaPKhS0_S0_Ph,@function
        .size           _Z22image_to_grayscale_soaPKhS0_S0_Ph,(.L_x_2 - _Z22image_to_grayscale_soaPKhS0_S0_Ph)
        .other          _Z22image_to_grayscale_soaPKhS0_S0_Ph,@"STO_CUDA_ENTRY STV_DEFAULT"
_Z22image_to_grayscale_soaPKhS0_S0_Ph:
.text._Z22image_to_grayscale_soaPKhS0_S0_Ph:
[----:B------:R-:W-:Y:S01]  /*0000*/  LDC R1, c[0x0][0x37c] ;  /* 0x0000df00ff017b82 */ /* 0x000fe20000000800 */
[----:B------:R-:W0:Y:S07]  /*0010*/  S2R R2, SR_TID.Y ;  /* 0x0000000000027919 */ /* 0x000e2e0000002200 */
[----:B------:R-:W1:Y:S01]  /*0020*/  LDC R0, c[0x0][0x360] ;  /* 0x0000d800ff007b82 */ /* 0x000e620000000800 */
[----:B------:R-:W1:Y:S07]  /*0030*/  S2R R5, SR_TID.X ;  /* 0x0000000000057919 */ /* 0x000e6e0000002100 */
[----:B------:R-:W0:Y:S08]  /*0040*/  S2UR UR5, SR_CTAID.Y ;  /* 0x00000000000579c3 */ /* 0x000e300000002600 */
[----:B------:R-:W0:Y:S08]  /*0050*/  LDC R3, c[0x0][0x364] ;  /* 0x0000d900ff037b82 */ /* 0x000e300000000800 */
[----:B------:R-:W1:Y:S01]  /*0060*/  S2UR UR4, SR_CTAID.X ;  /* 0x00000000000479c3 */ /* 0x000e620000002500 */
[----:B0-----:R-:W-:-:S05]  /*0070*/  IMAD R3, R3, UR5, R2 ;  /* 0x0000000503037c24 */ /* 0x001fca000f8e0202 */
[----:B------:R-:W-:Y:S01]  /*0080*/  ISETP.GT.U32.AND P0, PT, R3, 0x7ff, PT ;  /* 0x000007ff0300780c */ /* 0x000fe20003f04070 */
[----:B-1----:R-:W-:-:S05]  /*0090*/  IMAD R0, R0, UR4, R5 ;  /* 0x0000000400007c24 */ /* 0x002fca000f8e0205 */
[----:B------:R-:W-:-:S13]  /*00a0*/  ISETP.GT.OR P0, PT, R0, 0x7ff, P0 ;  /* 0x000007ff0000780c */ /* 0x000fda0000704670 */
[----:B------:R-:W-:Y:S05]  /*00b0*/  @P0 EXIT ;  /* 0x000000000000094d */ /* 0x000fea0003800000 */
[----:B------:R-:W0:Y:S01]  /*00c0*/  LDCU.128 UR8, c[0x0][0x380] ;  /* 0x00007000ff0877ac */ /* 0x000e220008000c00 */
[----:B------:R-:W-:Y:S01]  /*00d0*/  IMAD R0, R3, 0x800, R0 ;  /* 0x0000080003007824 */ /* 0x000fe200078e0200 */
[----:B------:R-:W1:Y:S04]  /*00e0*/  LDCU.128 UR12, c[0x0][0x390] ;  /* 0x00007200ff0c77ac */ /* 0x000e680008000c00 */
[----:B------:R-:W-:Y:S01]  /*00f0*/  SHF.R.S32.HI R10, RZ, 0x1f, R0 ;  /* 0x0000001fff0a7819 */ /* 0x000fe20000011400 */
[----:B------:R-:W2:Y:S01]  /*0100*/  LDCU.64 UR4, c[0x0][0x358] ;  /* 0x00006b00ff0477ac */ /* 0x000ea20008000a00 */
[C---:B0-----:R-:W-:Y:S02]  /*0110*/  IADD3 R4, P1, PT, R0.reuse, UR10, RZ ;  /* 0x0000000a00047c10 */ /* 0x041fe4000ff3e0ff */
[----:B------:R-:W-:-:S02]  /*0120*/  IADD3 R2, P0, PT, R0, UR8, RZ ;  /* 0x0000000800027c10 */ /* 0x000fc4000ff1e0ff */
[C---:B------:R-:W-:Y:S02]  /*0130*/  IADD3.X R5, PT, PT, R10.reuse, UR11, RZ, P1, !PT ;  /* 0x0000000b0a057c10 */ /* 0x040fe40008ffe4ff */
[----:B------:R-:W-:Y:S02]  /*0140*/  IADD3.X R3, PT, PT, R10, UR9, RZ, P0, !PT ;  /* 0x000000090a037c10 */ /* 0x000fe400087fe4ff */
[----:B-1----:R-:W-:Y:S01]  /*0150*/  IADD3 R6, P0, PT, R0, UR12, RZ ;  /* 0x0000000c00067c10 */ /* 0x002fe2000ff1e0ff */
[----:B--2---:R-:W2:Y:S03]  /*0160*/  LDG.E.U8 R4, desc[UR4][R4.64] ;  /* 0x0000000404047981 */ /* 0x004ea6000c1e1100 */
[----:B------:R-:W-:Y:S01]  /*0170*/  IADD3.X R7, PT, PT, R10, UR13, RZ, P0, !PT ;  /* 0x0000000d0a077c10 */ /* 0x000fe200087fe4ff */
[----:B------:R-:W3:Y:S04]  /*0180*/  LDG.E.U8 R2, desc[UR4][R2.64] ;  /* 0x0000000402027981 */ /* 0x000ee8000c1e1100 */
[----:B------:R-:W4:Y:S01]  /*0190*/  LDG.E.U8 R6, desc[UR4][R6.64] ;  /* 0x0000000406067981 */ /* 0x000f22000c1e1100 */
[----:B--2---:R-:W-:-:S02]  /*01a0*/  I2FP.F32.U32 R9, R4 ;  /* 0x0000000400097245 */ /* 0x004fc40000201000 */
[----:B------:R-:W-:Y:S02]  /*01b0*/  IADD3 R4, P0, PT, R0, UR14, RZ ;  /* 0x0000000e00047c10 */ /* 0x000fe4000ff1e0ff */
[----:B---3--:R-:W-:Y:S01]  /*01c0*/  I2FP.F32.U32 R8, R2 ;  /* 0x0000000200087245 */ /* 0x008fe20000201000 */
[----:B------:R-:W-:Y:S01]  /*01d0*/  FMUL R9, R9, 0.72000002861022949219 ;  /* 0x3f3851ec09097820 */ /* 0x000fe20000400000 */
[----:B------:R-:W-:Y:S02]  /*01e0*/  IADD3.X R5, PT, PT, R10, UR15, RZ, P0, !PT ;  /* 0x0000000f0a057c10 */ /* 0x000fe400087fe4ff */
[----:B----4-:R-:W-:Y:S01]  /*01f0*/  I2FP.F32.U32 R11, R6 ;  /* 0x00000006000b7245 */ /* 0x010fe20000201000 */
[----:B------:R-:W-:-:S04]  /*0200*/  FFMA R8, R8, 0.20999999344348907471, R9 ;  /* 0x3e570a3d08087823 */ /* 0x000fc80000000009 */
[----:B------:R-:W-:-:S04]  /*0210*/  FFMA R8, R11, 0.070000000298023223877, R8 ;  /* 0x3d8f5c290b087823 */ /* 0x000fc80000000008 */
[----:B------:R-:W0:Y:S02]  /*0220*/  F2I.U32.TRUNC.NTZ R9, R8 ;  /* 0x0000000800097305 */ /* 0x000e24000020f000 */
[----:B0-----:R-:W-:Y:S01]  /*0230*/  STG.E.U8 desc[UR4][R4.64], R9 ;  /* 0x0000000904007986 */ /* 0x001fe2000c101104 */
[----:B------:R-:W-:Y:S05]  /*0240*/  EXIT ;  /* 0x000000000000794d */ /* 0x000fea0003800000 */
.L_x_0:
[----:B------:R-:W-:-:S00]  /*0250*/  BRA `(.L_x_0) ;  /* 0xfffffffc00fc7947 */ /* 0x000fc0000383ffff */
[----:B------:R-:W-:-:S00]  /*0260*/  NOP ;  /* 0x0000000000007918 */ /* 0x000fc00000000000 */
        /* <DEDUP_REMOVED lines=9> */
.L_x_2:


//--------------------- .text._Z18image_to_grayscalePK6uchar3Ph --------------------------
	.section	.text._Z18image_to_grayscalePK6uchar3Ph,"ax",@progbits
	.align	128
        .global         _Z18image_to_grayscalePK6uchar3Ph
        .type           _Z18image_to_grayscalePK6uchar3Ph,@function
        .size           _Z18image_to_grayscalePK6uchar3Ph,(.L_x_3 - _Z18image_to_grayscalePK6uchar3Ph)
        .other          _Z18image_to_grayscalePK6uchar3Ph,@"STO_CUDA_ENTRY STV_DEFAULT"
_Z18image_to_grayscalePK6uchar3Ph:
.text._Z18image_to_grayscalePK6uchar3Ph:
        /* <DEDUP_REMOVED lines=12> */
[----:B------:R-:W0:Y:S01]  /*00c0*/  LDC.64 R2, c[0x0][0x380] ;  /* 0x0000e000ff027b82 */ /* 0x000e220000000a00 */
[----:B------:R-:W1:Y:S01]  /*00d0*/  LDCU.64 UR4, c[0x0][0x358] ;  /* 0x00006b00ff0477ac */ /* 0x000e620008000a00 */
[----:B------:R-:W-:Y:S01]  /*00e0*/  LEA R5, R5, R0, 0xb ;  /* 0x0000000005057211 */ /* 0x000fe200078e58ff */
[----:B------:R-:W2:Y:S04]  /*00f0*/  LDCU.64 UR6, c[0x0][0x388] ;  /* 0x00007100ff0677ac */ /* 0x000ea80008000a00 */
[----:B0-----:R-:W-:-:S05]  /*0100*/  IMAD.WIDE R2, R5, 0x3, R2 ;  /* 0x0000000305027825 */ /* 0x001fca00078e0202 */
[----:B-1----:R-:W3:Y:S04]  /*0110*/  LDG.E.U8 R4, desc[UR4][R2.64+0x1] ;  /* 0x0000010402047981 */ /* 0x002ee8000c1e1100 */
[----:B------:R-:W4:Y:S04]  /*0120*/  LDG.E.U8 R0, desc[UR4][R2.64] ;  /* 0x0000000402007981 */ /* 0x000f28000c1e1100 */
[----:B------:R-:W5:Y:S01]  /*0130*/  LDG.E.U8 R6, desc[UR4][R2.64+0x2] ;  /* 0x0000020402067981 */ /* 0x000f62000c1e1100 */
[----:B---3--:R-:W-:Y:S02]  /*0140*/  I2FP.F32.U32 R4, R4 ;  /* 0x0000000400047245 */ /* 0x008fe40000201000 */
[----:B----4-:R-:W-:-:S03]  /*0150*/  I2FP.F32.U32 R0, R0 ;  /* 0x0000000000007245 */ /* 0x010fc60000201000 */
[----:B------:R-:W-:Y:S01]  /*0160*/  FMUL R7, R4, 0.72000002861022949219 ;  /* 0x3f3851ec04077820 */ /* 0x000fe20000400000 */
[C---:B--2---:R-:W-:Y:S02]  /*0170*/  IADD3 R4, P0, PT, R5.reuse, UR6, RZ ;  /* 0x0000000605047c10 */ /* 0x044fe4000ff1e0ff */
[----:B-----5:R-:W-:Y:S01]  /*0180*/  I2FP.F32.U32 R9, R6 ;  /* 0x0000000600097245 */ /* 0x020fe20000201000 */
[----:B------:R-:W-:Y:S01]  /*0190*/  FFMA R0, R0, 0.20999999344348907471, R7 ;  /* 0x3e570a3d00007823 */ /* 0x000fe20000000007 */
[----:B------:R-:W-:-:S03]  /*01a0*/  LEA.HI.X.SX32 R5, R5, UR7, 0x1, P0 ;  /* 0x0000000705057c11 */ /* 0x000fc600080f0eff */
[----:B------:R-:W-:-:S04]  /*01b0*/  FFMA R0, R9, 0.070000000298023223877, R0 ;  /* 0x3d8f5c2909007823 */ /* 0x000fc80000000000 */
[----:B------:R-:W0:Y:S02]  /*01c0*/  F2I.U32.TRUNC.NTZ R7, R0 ;  /* 0x0000000000077305 */ /* 0x000e24000020f000 */
[----:B0-----:R-:W-:Y:S01]  /*01d0*/  STG.E.U8 desc[UR4][R4.64], R7 ;  /* 0x0000000704007986 */ /* 0x001fe2000c101104 */
[----:B------:R-:W-:Y:S05]  /*01e0*/  EXIT ;  /* 0x000000000000794d */ /* 0x000fea0003800000 */
.L_x_1:
        /* <DEDUP_REMOVED lines=9> */
.L_x_3:


//--------------------- .nv.shared.reserved.0     --------------------------
	.section	.nv.shared.reserved.0,"aw",@nobits
	.weak		__nv_reservedSMEM_offset_0_alias
	.size		__nv_reservedSMEM_offset_0_alias, 0, 64
	.other		__nv_reservedSMEM_offset_0_alias,@"STO_CUDA_RESERVED_SHARED STV_DEFAULT"
__nv_reservedSMEM_offset_0_alias:
	.zero		0
	.zero		64


//--------------------- .nv.constant0._Z22image_to_grayscale_soaPKhS0_S0_Ph --------------------------
	.section	.nv.constant0._Z22image_to_grayscale_soaPKhS0_S0_Ph,"a",@progbits
	.sectionflags	@""
	.align	4
.nv.constant0._Z22image_to_grayscale_soaPKhS0_S0_Ph:
	.zero		928


//--------------------- .nv.constant0._Z18image_to_grayscalePK6uchar3Ph --------------------------
	.section	.nv.constant0._Z18image_to_grayscalePK6uchar3Ph,"a",@progbits
	.sectionflags	@""
	.align	4
.nv.constant0._Z18image_to_grayscalePK6uchar3Ph:
	.zero		912


//--------------------- SYMBOLS --------------------------

	.type		.nv.reservedSmem.offset0,@object
	.size		.nv.reservedSmem.offset0,0x4
